//
// Generated by NVIDIA NVVM Compiler
//
// Compiler Build ID: CL-36424714
// Cuda compilation tools, release 13.0, V13.0.88
// Based on NVVM 20.0.0
//

.version 9.0
.target sm_100
.address_size 64

	// .globl	add

.visible .entry add(
	.param .u64 .ptr .align 1 add_param_0,
	.param .u64 .ptr .align 1 add_param_1,
	.param .u64 .ptr .align 1 add_param_2,
	.param .u32 add_param_3
)
{
	.reg .pred 	%p<2>;
	.reg .b32 	%r<9>;
	.reg .b32 	%f<4>;
	.reg .b64 	%rd<11>;

	ld.param.u64 	%rd1, [add_param_0];
	ld.param.u64 	%rd2, [add_param_1];
	ld.param.u64 	%rd3, [add_param_2];
	ld.param.u32 	%r2, [add_param_3];
	mov.u32 	%r3, %ctaid.x;
	mov.u32 	%r4, %ctaid.y;
	mov.u32 	%r5, %nctaid.x;
	mad.lo.s32 	%r6, %r4, %r5, %r3;
	mov.u32 	%r7, %ntid.x;
	mov.u32 	%r8, %tid.x;
	mad.lo.s32 	%r1, %r6, %r7, %r8;
	setp.ge.s32 	%p1, %r1, %r2;
	@%p1 bra 	$L__BB0_2;
	cvta.to.global.u64 	%rd4, %rd1;
	cvta.to.global.u64 	%rd5, %rd2;
	cvta.to.global.u64 	%rd6, %rd3;
	mul.wide.s32 	%rd7, %r1, 4;
	add.s64 	%rd8, %rd4, %rd7;
	ld.global.f32 	%f1, [%rd8];
	add.s64 	%rd9, %rd5, %rd7;
	ld.global.f32 	%f2, [%rd9];
	add.f32 	%f3, %f1, %f2;
	add.s64 	%rd10, %rd6, %rd7;
	st.global.f32 	[%rd10], %f3;
$L__BB0_2:
	ret;

}


// ===== COMPILED SASS (sm_100) =====

	.target	sm_100

	.elftype	@"ET_EXEC"


//--------------------- .note.nv.tkinfo           --------------------------
	.section	.note.nv.tkinfo,"",@"SHT_NOTE"
	.sectionflags	@"SHF_NOTE_NV_TKINFO"
	.tkinfo
        /*0018*/ 	.word	0x00000002
        /*0030*/ 	.string	""
        /*0030*/ 	.string	"ptxas"
        /*0030*/ 	.string	"Cuda compilation tools, release 13.0, V13.0.88"
        /*0030*/ 	.string	"Build cuda_13.0.r13.0/compiler.36424714_0"
        /*0030*/ 	.string	"-arch sm_100 -m 64 "



//--------------------- .note.nv.cuinfo           --------------------------
	.section	.note.nv.cuinfo,"",@"SHT_NOTE"
	.sectionflags	@"SHF_NOTE_NV_CUINFO"
        /*0018*/ 	.short	0x0002
        /*001a*/ 	.short	0x0064
        /*001c*/ 	.short	0x0082
	.zero		2


//--------------------- .nv.info                  --------------------------
	.section	.nv.info,"",@"SHT_CUDA_INFO"
	.align	4


	//----- nvinfo : EIATTR_REGCOUNT
	.align		4
        /*0000*/ 	.byte	0x04, 0x2f
        /*0002*/ 	.short	(.L_1 - .L_0)
	.align		4
.L_0:
        /*0004*/ 	.word	index@(add)
        /*0008*/ 	.word	0x0000000c


	//----- nvinfo : EIATTR_FRAME_SIZE
	.align		4
.L_1:
        /*000c*/ 	.byte	0x04, 0x11
        /*000e*/ 	.short	(.L_3 - .L_2)
	.align		4
.L_2:
        /*0010*/ 	.word	index@(add)
        /*0014*/ 	.word	0x00000000


	//----- nvinfo : EIATTR_MIN_STACK_SIZE
	.align		4
.L_3:
        /*0018*/ 	.byte	0x04, 0x12
        /*001a*/ 	.short	(.L_5 - .L_4)
	.align		4
.L_4:
        /*001c*/ 	.word	index@(add)
        /*0020*/ 	.word	0x00000000
.L_5:


//--------------------- .nv.compat                --------------------------
	.section	.nv.compat,"",@"SHT_CUDA_COMPAT_INFO"
	.align	4
        /*0000*/ 	.byte	0x02, 0x09, 0x00, 0x00, 0x02, 0x02, 0x01, 0x00, 0x02, 0x05, 0x05, 0x00, 0x03, 0x07, 0x01, 0x01
        /*0010*/ 	.byte	0x02, 0x03, 0x00, 0x00, 0x02, 0x06, 0x01, 0x00, 0x04, 0x0b, 0x08, 0x00, 0x09, 0x00, 0x00, 0x00
        /*0020*/ 	.byte	0x00, 0x00, 0x00, 0x00


//--------------------- .nv.info.add              --------------------------
	.section	.nv.info.add,"",@"SHT_CUDA_INFO"
	.sectionflags	@""
	.align	4


	//----- nvinfo : EIATTR_CUDA_API_VERSION
	.align		4
        /*0000*/ 	.byte	0x04, 0x37
        /*0002*/ 	.short	(.L_7 - .L_6)
.L_6:
        /*0004*/ 	.word	0x00000082


	//----- nvinfo : EIATTR_KPARAM_INFO
	.align		4
.L_7:
        /*0008*/ 	.byte	0x04, 0x17
        /*000a*/ 	.short	(.L_9 - .L_8)
.L_8:
        /*000c*/ 	.word	0x00000000
        /*0010*/ 	.short	0x0003
        /*0012*/ 	.short	0x0018
        /*0014*/ 	.byte	0x00, 0xf0, 0x11, 0x00


	//----- nvinfo : EIATTR_KPARAM_INFO
	.align		4
.L_9:
        /*0018*/ 	.byte	0x04, 0x17
        /*001a*/ 	.short	(.L_11 - .L_10)
.L_10:
        /*001c*/ 	.word	0x00000000
        /*0020*/ 	.short	0x0002
        /*0022*/ 	.short	0x0010
        /*0024*/ 	.byte	0x00, 0xf5, 0x21, 0x00


	//----- nvinfo : EIATTR_KPARAM_INFO
	.align		4
.L_11:
        /*0028*/ 	.byte	0x04, 0x17
        /*002a*/ 	.short	(.L_13 - .L_12)
.L_12:
        /*002c*/ 	.word	0x00000000
        /*0030*/ 	.short	0x0001
        /*0032*/ 	.short	0x0008
        /*0034*/ 	.byte	0x00, 0xf5, 0x21, 0x00


	//----- nvinfo : EIATTR_KPARAM_INFO
	.align		4
.L_13:
        /*0038*/ 	.byte	0x04, 0x17
        /*003a*/ 	.short	(.L_15 - .L_14)
.L_14:
        /*003c*/ 	.word	0x00000000
        /*0040*/ 	.short	0x0000
        /*0042*/ 	.short	0x0000
        /*0044*/ 	.byte	0x00, 0xf5, 0x21, 0x00


	//----- nvinfo : EIATTR_SPARSE_MMA_MASK
	.align		4
.L_15:
        /*0048*/ 	.byte	0x03, 0x50
        /*004a*/ 	.short	0x0000


	//----- nvinfo : EIATTR_MAXREG_COUNT
	.align		4
        /*004c*/ 	.byte	0x03, 0x1b
        /*004e*/ 	.short	0x00ff


	//----- nvinfo : EIATTR_MERCURY_ISA_VERSION
	.align		4
        /*0050*/ 	.byte	0x03, 0x5f
        /*0052*/ 	.short	0x0101


	//----- nvinfo : EIATTR_VRC_CTA_INIT_COUNT
	.align		4
        /*0054*/ 	.byte	0x02, 0x4a
	.zero		1
	.zero		1


	//----- nvinfo : EIATTR_EXIT_INSTR_OFFSETS
	.align		4
        /*0058*/ 	.byte	0x04, 0x1c
        /*005a*/ 	.short	(.L_17 - .L_16)


	//   ....[0]....
.L_16:
        /*005c*/ 	.word	0x000000a0


	//   ....[1]....
        /*0060*/ 	.word	0x00000160


	//----- nvinfo : EIATTR_CBANK_PARAM_SIZE
	.align		4
.L_17:
        /*0064*/ 	.byte	0x03, 0x19
        /*0066*/ 	.short	0x001c


	//----- nvinfo : EIATTR_PARAM_CBANK
	.align		4
        /*0068*/ 	.byte	0x04, 0x0a
        /*006a*/ 	.short	(.L_19 - .L_18)
	.align		4
.L_18:
        /*006c*/ 	.word	index@(.nv.constant0.add)
        /*0070*/ 	.short	0x0380
        /*0072*/ 	.short	0x001c


	//----- nvinfo : EIATTR_SW_WAR
	.align		4
.L_19:
        /*0074*/ 	.byte	0x04, 0x36
        /*0076*/ 	.short	(.L_21 - .L_20)
.L_20:
        /*0078*/ 	.word	0x00000008
.L_21:


//--------------------- .nv.callgraph             --------------------------
	.section	.nv.callgraph,"",@"SHT_CUDA_CALLGRAPH"
	.align	4
	.sectionentsize	8
	.align		4
        /*0000*/ 	.word	0x00000000
	.align		4
        /*0004*/ 	.word	0xffffffff
	.align		4
        /*0008*/ 	.word	0x00000000
	.align		4
        /*000c*/ 	.word	0xfffffffe
	.align		4
        /*0010*/ 	.word	0x00000000
	.align		4
        /*0014*/ 	.word	0xfffffffd
	.align		4
        /*0018*/ 	.word	0x00000000
	.align		4
        /*001c*/ 	.word	0xfffffffc


//--------------------- .text.add                 --------------------------
	.section	.text.add,"ax",@progbits
	.align	128
        .global         add
        .type           add,@function
        .size           add,(.L_x_1 - add)
        .other          add,@"STO_CUDA_ENTRY STV_DEFAULT"
add:
.text.add:
[----:B------:R-:W-:Y:S01]  /*0000*/  LDC R1, c[0x0][0x37c] ;  /* 0x0000df00ff017b82 */ /* 0x000fe20000000800 */
[----:B------:R-:W0:Y:S07]  /*0010*/  S2R R0, SR_TID.X ;  /* 0x0000000000007919 */ /* 0x000e2e0000002100 */
[----:B------:R-:W-:Y:S01]  /*0020*/  S2UR UR4, SR_CTAID.X ;  /* 0x00000000000479c3 */ /* 0x000fe20000002500 */
[----:B------:R-:W1:Y:S01]  /*0030*/  LDCU UR6, c[0x0][0x370] ;  /* 0x00006e00ff0677ac */ /* 0x000e620008000800 */
[----:B------:R-:W2:Y:S06]  /*0040*/  LDCU UR7, c[0x0][0x398] ;  /* 0x00007300ff0777ac */ /* 0x000eac0008000800 */
[----:B------:R-:W1:Y:S08]  /*0050*/  S2UR UR5, SR_CTAID.Y ;  /* 0x00000000000579c3 */ /* 0x000e700000002600 */
[----:B------:R-:W0:Y:S01]  /*0060*/  LDC R9, c[0x0][0x360] ;  /* 0x0000d800ff097b82 */ /* 0x000e220000000800 */
[----:B-1----:R-:W-:-:S06]  /*0070*/  UIMAD UR4, UR5, UR6, UR4 ;  /* 0x00000006050472a4 */ /* 0x002fcc000f8e0204 */
[----:B0-----:R-:W-:-:S05]  /*0080*/  IMAD R9, R9, UR4, R0 ;  /* 0x0000000409097c24 */ /* 0x001fca000f8e0200 */
[----:B--2---:R-:W-:-:S13]  /*0090*/  ISETP.GE.AND P0, PT, R9, UR7, PT ;  /* 0x0000000709007c0c */ /* 0x004fda000bf06270 */
[----:B------:R-:W-:Y:S05]  /*00a0*/  @P0 EXIT ;  /* 0x000000000000094d */ /* 0x000fea0003800000 */
[----:B------:R-:W0:Y:S01]  /*00b0*/  LDC.64 R2, c[0x0][0x380] ;  /* 0x0000e000ff027b82 */ /* 0x000e220000000a00 */
[----:B------:R-:W1:Y:S07]  /*00c0*/  LDCU.64 UR4, c[0x0][0x358] ;  /* 0x00006b00ff0477ac */ /* 0x000e6e0008000a00 */
[----:B------:R-:W2:Y:S08]  /*00d0*/  LDC.64 R4, c[0x0][0x388] ;  /* 0x0000e200ff047b82 */ /* 0x000eb00000000a00 */
[----:B------:R-:W3:Y:S01]  /*00e0*/  LDC.64 R6, c[0x0][0x390] ;  /* 0x0000e400ff067b82 */ /* 0x000ee20000000a00 */
[----:B0-----:R-:W-:-:S06]  /*00f0*/  IMAD.WIDE R2, R9, 0x4, R2 ;  /* 0x0000000409027825 */ /* 0x001fcc00078e0202 */
[----:B-1----:R-:W4:Y:S01]  /*0100*/  LDG.E R2, desc[UR4][R2.64] ;  /* 0x0000000402027981 */ /* 0x002f22000c1e1900 */
[----:B--2---:R-:W-:-:S06]  /*0110*/  IMAD.WIDE R4, R9, 0x4, R4 ;  /* 0x0000000409047825 */ /* 0x004fcc00078e0204 */
[----:B------:R-:W4:Y:S01]  /*0120*/  LDG.E R5, desc[UR4][R4.64] ;  /* 0x0000000404057981 */ /* 0x000f22000c1e1900 */
[----:B---3--:R-:W-:-:S04]  /*0130*/  IMAD.WIDE R6, R9, 0x4, R6 ;  /* 0x0000000409067825 */ /* 0x008fc800078e0206 */
[----:B----4-:R-:W-:-:S05]  /*0140*/  FADD R9, R2, R5 ;  /* 0x0000000502097221 */ /* 0x010fca0000000000 */
[----:B------:R-:W-:Y:S01]  /*0150*/  STG.E desc[UR4][R6.64], R9 ;  /* 0x0000000906007986 */ /* 0x000fe2000c101904 */
[----:B------:R-:W-:Y:S05]  /*0160*/  EXIT ;  /* 0x000000000000794d */ /* 0x000fea0003800000 */
.L_x_0:
[----:B------:R-:W-:-:S00]  /*0170*/  BRA `(.L_x_0) ;  /* 0xfffffffc00fc7947 */ /* 0x000fc0000383ffff */
[----:B------:R-:W-:-:S00]  /*0180*/  NOP ;  /* 0x0000000000007918 */ /* 0x000fc00000000000 */
[----:B------:R-:W-:-:S00]  /*0190*/  NOP ;  /* 0x0000000000007918 */ /* 0x000fc00000000000 */
[----:B------:R-:W-:-:S00]  /*01a0*/  NOP ;  /* 0x0000000000007918 */ /* 0x000fc00000000000 */
[----:B------:R-:W-:-:S00]  /*01b0*/  NOP ;  /* 0x0000000000007918 */ /* 0x000fc00000000000 */
[----:B------:R-:W-:-:S00]  /*01c0*/  NOP ;  /* 0x0000000000007918 */ /* 0x000fc00000000000 */
[----:B------:R-:W-:-:S00]  /*01d0*/  NOP ;  /* 0x0000000000007918 */ /* 0x000fc00000000000 */
[----:B------:R-:W-:-:S00]  /*01e0*/  NOP ;  /* 0x0000000000007918 */ /* 0x000fc00000000000 */
[----:B------:R-:W-:-:S00]  /*01f0*/  NOP ;  /* 0x0000000000007918 */ /* 0x000fc00000000000 */
.L_x_1:


//--------------------- .nv.shared.reserved.0     --------------------------
	.section	.nv.shared.reserved.0,"aw",@nobits
	.weak		__nv_reservedSMEM_offset_0_alias
	.size		__nv_reservedSMEM_offset_0_alias, 0, 64
	.other		__nv_reservedSMEM_offset_0_alias,@"STO_CUDA_RESERVED_SHARED STV_DEFAULT"
__nv_reservedSMEM_offset_0_alias:
	.zero		0
	.zero		64


//--------------------- .nv.constant0.add         --------------------------
	.section	.nv.constant0.add,"a",@progbits
	.sectionflags	@""
	.align	4
.nv.constant0.add:
	.zero		924


//--------------------- SYMBOLS --------------------------

	.type		.nv.reservedSmem.offset0,@object
	.size		.nv.reservedSmem.offset0,0x4
